//
// Generated by NVIDIA NVVM Compiler
//
// Compiler Build ID: CL-36424714
// Cuda compilation tools, release 13.0, V13.0.88
// Based on NVVM 20.0.0
//

.version 9.0
.target sm_100
.address_size 64

	// .globl	_Z11computeIteriPfS_PiS_S0_S_

.visible .entry _Z11computeIteriPfS_PiS_S0_S_(
	.param .u32 _Z11computeIteriPfS_PiS_S0_S__param_0,
	.param .u64 .ptr .align 1 _Z11computeIteriPfS_PiS_S0_S__param_1,
	.param .u64 .ptr .align 1 _Z11computeIteriPfS_PiS_S0_S__param_2,
	.param .u64 .ptr .align 1 _Z11computeIteriPfS_PiS_S0_S__param_3,
	.param .u64 .ptr .align 1 _Z11computeIteriPfS_PiS_S0_S__param_4,
	.param .u64 .ptr .align 1 _Z11computeIteriPfS_PiS_S0_S__param_5,
	.param .u64 .ptr .align 1 _Z11computeIteriPfS_PiS_S0_S__param_6
)
{


	ret;

}


// ===== COMPILED SASS (sm_100) =====

	.target	sm_100

	.elftype	@"ET_EXEC"


//--------------------- .note.nv.tkinfo           --------------------------
	.section	.note.nv.tkinfo,"",@"SHT_NOTE"
	.sectionflags	@"SHF_NOTE_NV_TKINFO"
	.tkinfo
        /*0018*/ 	.word	0x00000002
        /*0030*/ 	.string	""
        /*0030*/ 	.string	"ptxas"
        /*0030*/ 	.string	"Cuda compilation tools, release 13.0, V13.0.88"
        /*0030*/ 	.string	"Build cuda_13.0.r13.0/compiler.36424714_0"
        /*0030*/ 	.string	"-arch sm_100 -m 64 "



//--------------------- .note.nv.cuinfo           --------------------------
	.section	.note.nv.cuinfo,"",@"SHT_NOTE"
	.sectionflags	@"SHF_NOTE_NV_CUINFO"
        /*0018*/ 	.short	0x0002
        /*001a*/ 	.short	0x0064
        /*001c*/ 	.short	0x0082
	.zero		2


//--------------------- .nv.info                  --------------------------
	.section	.nv.info,"",@"SHT_CUDA_INFO"
	.align	4


	//----- nvinfo : EIATTR_REGCOUNT
	.align		4
        /*0000*/ 	.byte	0x04, 0x2f
        /*0002*/ 	.short	(.L_1 - .L_0)
	.align		4
.L_0:
        /*0004*/ 	.word	index@(_Z11computeIteriPfS_PiS_S0_S_)
        /*0008*/ 	.word	0x00000004


	//----- nvinfo : EIATTR_FRAME_SIZE
	.align		4
.L_1:
        /*000c*/ 	.byte	0x04, 0x11
        /*000e*/ 	.short	(.L_3 - .L_2)
	.align		4
.L_2:
        /*0010*/ 	.word	index@(_Z11computeIteriPfS_PiS_S0_S_)
        /*0014*/ 	.word	0x00000000


	//----- nvinfo : EIATTR_MIN_STACK_SIZE
	.align		4
.L_3:
        /*0018*/ 	.byte	0x04, 0x12
        /*001a*/ 	.short	(.L_5 - .L_4)
	.align		4
.L_4:
        /*001c*/ 	.word	index@(_Z11computeIteriPfS_PiS_S0_S_)
        /*0020*/ 	.word	0x00000000
.L_5:


//--------------------- .nv.compat                --------------------------
	.section	.nv.compat,"",@"SHT_CUDA_COMPAT_INFO"
	.align	4
        /*0000*/ 	.byte	0x02, 0x09, 0x00, 0x00, 0x02, 0x02, 0x01, 0x00, 0x02, 0x05, 0x05, 0x00, 0x03, 0x07, 0x01, 0x01
        /*0010*/ 	.byte	0x02, 0x03, 0x00, 0x00, 0x02, 0x06, 0x01, 0x00, 0x04, 0x0b, 0x08, 0x00, 0x09, 0x00, 0x00, 0x00
        /*0020*/ 	.byte	0x00, 0x00, 0x00, 0x00


//--------------------- .nv.info._Z11computeIteriPfS_PiS_S0_S_ --------------------------
	.section	.nv.info._Z11computeIteriPfS_PiS_S0_S_,"",@"SHT_CUDA_INFO"
	.sectionflags	@""
	.align	4


	//----- nvinfo : EIATTR_CUDA_API_VERSION
	.align		4
        /*0000*/ 	.byte	0x04, 0x37
        /*0002*/ 	.short	(.L_7 - .L_6)
.L_6:
        /*0004*/ 	.word	0x00000082


	//----- nvinfo : EIATTR_KPARAM_INFO
	.align		4
.L_7:
        /*0008*/ 	.byte	0x04, 0x17
        /*000a*/ 	.short	(.L_9 - .L_8)
.L_8:
        /*000c*/ 	.word	0x00000000
        /*0010*/ 	.short	0x0006
        /*0012*/ 	.short	0x0030
        /*0014*/ 	.byte	0x00, 0xf5, 0x21, 0x00


	//----- nvinfo : EIATTR_KPARAM_INFO
	.align		4
.L_9:
        /*0018*/ 	.byte	0x04, 0x17
        /*001a*/ 	.short	(.L_11 - .L_10)
.L_10:
        /*001c*/ 	.word	0x00000000
        /*0020*/ 	.short	0x0005
        /*0022*/ 	.short	0x0028
        /*0024*/ 	.byte	0x00, 0xf5, 0x21, 0x00


	//----- nvinfo : EIATTR_KPARAM_INFO
	.align		4
.L_11:
        /*0028*/ 	.byte	0x04, 0x17
        /*002a*/ 	.short	(.L_13 - .L_12)
.L_12:
        /*002c*/ 	.word	0x00000000
        /*0030*/ 	.short	0x0004
        /*0032*/ 	.short	0x0020
        /*0034*/ 	.byte	0x00, 0xf5, 0x21, 0x00


	//----- nvinfo : EIATTR_KPARAM_INFO
	.align		4
.L_13:
        /*0038*/ 	.byte	0x04, 0x17
        /*003a*/ 	.short	(.L_15 - .L_14)
.L_14:
        /*003c*/ 	.word	0x00000000
        /*0040*/ 	.short	0x0003
        /*0042*/ 	.short	0x0018
        /*0044*/ 	.byte	0x00, 0xf5, 0x21, 0x00


	//----- nvinfo : EIATTR_KPARAM_INFO
	.align		4
.L_15:
        /*0048*/ 	.byte	0x04, 0x17
        /*004a*/ 	.short	(.L_17 - .L_16)
.L_16:
        /*004c*/ 	.word	0x00000000
        /*0050*/ 	.short	0x0002
        /*0052*/ 	.short	0x0010
        /*0054*/ 	.byte	0x00, 0xf5, 0x21, 0x00


	//----- nvinfo : EIATTR_KPARAM_INFO
	.align		4
.L_17:
        /*0058*/ 	.byte	0x04, 0x17
        /*005a*/ 	.short	(.L_19 - .L_18)
.L_18:
        /*005c*/ 	.word	0x00000000
        /*0060*/ 	.short	0x0001
        /*0062*/ 	.short	0x0008
        /*0064*/ 	.byte	0x00, 0xf5, 0x21, 0x00


	//----- nvinfo : EIATTR_KPARAM_INFO
	.align		4
.L_19:
        /*0068*/ 	.byte	0x04, 0x17
        /*006a*/ 	.short	(.L_21 - .L_20)
.L_20:
        /*006c*/ 	.word	0x00000000
        /*0070*/ 	.short	0x0000
        /*0072*/ 	.short	0x0000
        /*0074*/ 	.byte	0x00, 0xf0, 0x11, 0x00


	//----- nvinfo : EIATTR_SPARSE_MMA_MASK
	.align		4
.L_21:
        /*0078*/ 	.byte	0x03, 0x50
        /*007a*/ 	.short	0x0000


	//----- nvinfo : EIATTR_MAXREG_COUNT
	.align		4
        /*007c*/ 	.byte	0x03, 0x1b
        /*007e*/ 	.short	0x00ff


	//----- nvinfo : EIATTR_MERCURY_ISA_VERSION
	.align		4
        /*0080*/ 	.byte	0x03, 0x5f
        /*0082*/ 	.short	0x0101


	//----- nvinfo : EIATTR_VRC_CTA_INIT_COUNT
	.align		4
        /*0084*/ 	.byte	0x02, 0x4a
	.zero		1
	.zero		1


	//----- nvinfo : EIATTR_EXIT_INSTR_OFFSETS
	.align		4
        /*0088*/ 	.byte	0x04, 0x1c
        /*008a*/ 	.short	(.L_23 - .L_22)


	//   ....[0]....
.L_22:
        /*008c*/ 	.word	0x00000010


	//----- nvinfo : EIATTR_CBANK_PARAM_SIZE
	.align		4
.L_23:
        /*0090*/ 	.byte	0x03, 0x19
        /*0092*/ 	.short	0x0038


	//----- nvinfo : EIATTR_PARAM_CBANK
	.align		4
        /*0094*/ 	.byte	0x04, 0x0a
        /*0096*/ 	.short	(.L_25 - .L_24)
	.align		4
.L_24:
        /*0098*/ 	.word	index@(.nv.constant0._Z11computeIteriPfS_PiS_S0_S_)
        /*009c*/ 	.short	0x0380
        /*009e*/ 	.short	0x0038


	//----- nvinfo : EIATTR_SW_WAR
	.align		4
.L_25:
        /*00a0*/ 	.byte	0x04, 0x36
        /*00a2*/ 	.short	(.L_27 - .L_26)
.L_26:
        /*00a4*/ 	.word	0x00000008
.L_27:


//--------------------- .nv.callgraph             --------------------------
	.section	.nv.callgraph,"",@"SHT_CUDA_CALLGRAPH"
	.align	4
	.sectionentsize	8
	.align		4
        /*0000*/ 	.word	0x00000000
	.align		4
        /*0004*/ 	.word	0xffffffff
	.align		4
        /*0008*/ 	.word	0x00000000
	.align		4
        /*000c*/ 	.word	0xfffffffe
	.align		4
        /*0010*/ 	.word	0x00000000
	.align		4
        /*0014*/ 	.word	0xfffffffd
	.align		4
        /*0018*/ 	.word	0x00000000
	.align		4
        /*001c*/ 	.word	0xfffffffc


//--------------------- .text._Z11computeIteriPfS_PiS_S0_S_ --------------------------
	.section	.text._Z11computeIteriPfS_PiS_S0_S_,"ax",@progbits
	.align	128
        .global         _Z11computeIteriPfS_PiS_S0_S_
        .type           _Z11computeIteriPfS_PiS_S0_S_,@function
        .size           _Z11computeIteriPfS_PiS_S0_S_,(.L_x_1 - _Z11computeIteriPfS_PiS_S0_S_)
        .other          _Z11computeIteriPfS_PiS_S0_S_,@"STO_CUDA_ENTRY STV_DEFAULT"
_Z11computeIteriPfS_PiS_S0_S_:
.text._Z11computeIteriPfS_PiS_S0_S_:
[----:B------:R-:W-:Y:S01]  /*0000*/  LDC R1, c[0x0][0x37c] ;  /* 0x0000df00ff017b82 */ /* 0x000fe20000000800 */
[----:B------:R-:W-:Y:S05]  /*0010*/  EXIT ;  /* 0x000000000000794d */ /* 0x000fea0003800000 */
.L_x_0:
[----:B------:R-:W-:-:S00]  /*0020*/  BRA `(.L_x_0) ;  /* 0xfffffffc00fc7947 */ /* 0x000fc0000383ffff */
[----:B------:R-:W-:-:S00]  /*0030*/  NOP ;  /* 0x0000000000007918 */ /* 0x000fc00000000000 */
        /* <DEDUP_REMOVED lines=12> */
.L_x_1:


//--------------------- .nv.shared.reserved.0     --------------------------
	.section	.nv.shared.reserved.0,"aw",@nobits
	.weak		__nv_reservedSMEM_offset_0_alias
	.size		__nv_reservedSMEM_offset_0_alias, 0, 64
	.other		__nv_reservedSMEM_offset_0_alias,@"STO_CUDA_RESERVED_SHARED STV_DEFAULT"
__nv_reservedSMEM_offset_0_alias:
	.zero		0
	.zero		64


//--------------------- .nv.constant0._Z11computeIteriPfS_PiS_S0_S_ --------------------------
	.section	.nv.constant0._Z11computeIteriPfS_PiS_S0_S_,"a",@progbits
	.sectionflags	@""
	.align	4
.nv.constant0._Z11computeIteriPfS_PiS_S0_S_:
	.zero		952


//--------------------- SYMBOLS --------------------------

	.type		.nv.reservedSmem.offset0,@object
	.size		.nv.reservedSmem.offset0,0x4
